//
// Generated by NVIDIA NVVM Compiler
//
// Compiler Build ID: CL-36424714
// Cuda compilation tools, release 13.0, V13.0.88
// Based on NVVM 20.0.0
//

.version 9.0
.target sm_100
.address_size 64

	// .globl	_Z14prefix_upsweepPijj

.visible .entry _Z14prefix_upsweepPijj(
	.param .u64 .ptr .align 1 _Z14prefix_upsweepPijj_param_0,
	.param .u32 _Z14prefix_upsweepPijj_param_1,
	.param .u32 _Z14prefix_upsweepPijj_param_2
)
{
	.reg .b32 	%r<15>;
	.reg .b64 	%rd<7>;

	ld.param.u64 	%rd1, [_Z14prefix_upsweepPijj_param_0];
	ld.param.u32 	%r1, [_Z14prefix_upsweepPijj_param_2];
	cvta.to.global.u64 	%rd2, %rd1;
	mov.u32 	%r2, %ctaid.x;
	mov.u32 	%r3, %ntid.x;
	mov.u32 	%r4, %tid.x;
	mad.lo.s32 	%r5, %r2, %r3, %r4;
	mul.lo.s32 	%r6, %r1, %r5;
	shr.u32 	%r7, %r1, 1;
	add.s32 	%r8, %r7, %r6;
	add.s32 	%r9, %r8, -1;
	mul.wide.u32 	%rd3, %r9, 4;
	add.s64 	%rd4, %rd2, %rd3;
	ld.global.u32 	%r10, [%rd4];
	add.s32 	%r11, %r1, %r6;
	add.s32 	%r12, %r11, -1;
	mul.wide.u32 	%rd5, %r12, 4;
	add.s64 	%rd6, %rd2, %rd5;
	ld.global.u32 	%r13, [%rd6];
	add.s32 	%r14, %r13, %r10;
	st.global.u32 	[%rd6], %r14;
	ret;

}
	// .globl	_Z17zero_last_elementPij
.visible .entry _Z17zero_last_elementPij(
	.param .u64 .ptr .align 1 _Z17zero_last_elementPij_param_0,
	.param .u32 _Z17zero_last_elementPij_param_1
)
{
	.reg .b32 	%r<4>;
	.reg .b64 	%rd<5>;

	ld.param.u64 	%rd1, [_Z17zero_last_elementPij_param_0];
	ld.param.u32 	%r1, [_Z17zero_last_elementPij_param_1];
	cvta.to.global.u64 	%rd2, %rd1;
	add.s32 	%r2, %r1, -1;
	mul.wide.u32 	%rd3, %r2, 4;
	add.s64 	%rd4, %rd2, %rd3;
	mov.b32 	%r3, 0;
	st.global.u32 	[%rd4], %r3;
	ret;

}
	// .globl	_Z16prefix_downsweepPijj
.visible .entry _Z16prefix_downsweepPijj(
	.param .u64 .ptr .align 1 _Z16prefix_downsweepPijj_param_0,
	.param .u32 _Z16prefix_downsweepPijj_param_1,
	.param .u32 _Z16prefix_downsweepPijj_param_2
)
{
	.reg .b32 	%r<15>;
	.reg .b64 	%rd<7>;

	ld.param.u64 	%rd1, [_Z16prefix_downsweepPijj_param_0];
	ld.param.u32 	%r1, [_Z16prefix_downsweepPijj_param_2];
	cvta.to.global.u64 	%rd2, %rd1;
	mov.u32 	%r2, %ctaid.x;
	mov.u32 	%r3, %ntid.x;
	mov.u32 	%r4, %tid.x;
	mad.lo.s32 	%r5, %r2, %r3, %r4;
	mul.lo.s32 	%r6, %r1, %r5;
	shr.u32 	%r7, %r1, 1;
	add.s32 	%r8, %r7, %r6;
	add.s32 	%r9, %r8, -1;
	mul.wide.u32 	%rd3, %r9, 4;
	add.s64 	%rd4, %rd2, %rd3;
	ld.global.u32 	%r10, [%rd4];
	add.s32 	%r11, %r1, %r6;
	add.s32 	%r12, %r11, -1;
	mul.wide.u32 	%rd5, %r12, 4;
	add.s64 	%rd6, %rd2, %rd5;
	ld.global.u32 	%r13, [%rd6];
	st.global.u32 	[%rd4], %r13;
	add.s32 	%r14, %r13, %r10;
	st.global.u32 	[%rd6], %r14;
	ret;

}


// ===== COMPILED SASS (sm_100) =====

	.target	sm_100

	.elftype	@"ET_EXEC"


//--------------------- .note.nv.tkinfo           --------------------------
	.section	.note.nv.tkinfo,"",@"SHT_NOTE"
	.sectionflags	@"SHF_NOTE_NV_TKINFO"
	.tkinfo
        /*0018*/ 	.word	0x00000002
        /*0030*/ 	.string	""
        /*0030*/ 	.string	"ptxas"
        /*0030*/ 	.string	"Cuda compilation tools, release 13.0, V13.0.88"
        /*0030*/ 	.string	"Build cuda_13.0.r13.0/compiler.36424714_0"
        /*0030*/ 	.string	"-arch sm_100 -m 64 "



//--------------------- .note.nv.cuinfo           --------------------------
	.section	.note.nv.cuinfo,"",@"SHT_NOTE"
	.sectionflags	@"SHF_NOTE_NV_CUINFO"
        /*0018*/ 	.short	0x0002
        /*001a*/ 	.short	0x0064
        /*001c*/ 	.short	0x0082
	.zero		2


//--------------------- .nv.info                  --------------------------
	.section	.nv.info,"",@"SHT_CUDA_INFO"
	.align	4


	//----- nvinfo : EIATTR_REGCOUNT
	.align		4
        /*0000*/ 	.byte	0x04, 0x2f
        /*0002*/ 	.short	(.L_1 - .L_0)
	.align		4
.L_0:
        /*0004*/ 	.word	index@(_Z14prefix_upsweepPijj)
        /*0008*/ 	.word	0x0000000c


	//----- nvinfo : EIATTR_FRAME_SIZE
	.align		4
.L_1:
        /*000c*/ 	.byte	0x04, 0x11
        /*000e*/ 	.short	(.L_3 - .L_2)
	.align		4
.L_2:
        /*0010*/ 	.word	index@(_Z14prefix_upsweepPijj)
        /*0014*/ 	.word	0x00000000


	//----- nvinfo : EIATTR_REGCOUNT
	.align		4
.L_3:
        /*0018*/ 	.byte	0x04, 0x2f
        /*001a*/ 	.short	(.L_5 - .L_4)
	.align		4
.L_4:
        /*001c*/ 	.word	index@(_Z17zero_last_elementPij)
        /*0020*/ 	.word	0x00000008


	//----- nvinfo : EIATTR_FRAME_SIZE
	.align		4
.L_5:
        /*0024*/ 	.byte	0x04, 0x11
        /*0026*/ 	.short	(.L_7 - .L_6)
	.align		4
.L_6:
        /*0028*/ 	.word	index@(_Z17zero_last_elementPij)
        /*002c*/ 	.word	0x00000000


	//----- nvinfo : EIATTR_REGCOUNT
	.align		4
.L_7:
        /*0030*/ 	.byte	0x04, 0x2f
        /*0032*/ 	.short	(.L_9 - .L_8)
	.align		4
.L_8:
        /*0034*/ 	.word	index@(_Z16prefix_downsweepPijj)
        /*0038*/ 	.word	0x0000000c


	//----- nvinfo : EIATTR_FRAME_SIZE
	.align		4
.L_9:
        /*003c*/ 	.byte	0x04, 0x11
        /*003e*/ 	.short	(.L_11 - .L_10)
	.align		4
.L_10:
        /*0040*/ 	.word	index@(_Z16prefix_downsweepPijj)
        /*0044*/ 	.word	0x00000000


	//----- nvinfo : EIATTR_MIN_STACK_SIZE
	.align		4
.L_11:
        /*0048*/ 	.byte	0x04, 0x12
        /*004a*/ 	.short	(.L_13 - .L_12)
	.align		4
.L_12:
        /*004c*/ 	.word	index@(_Z16prefix_downsweepPijj)
        /*0050*/ 	.word	0x00000000


	//----- nvinfo : EIATTR_MIN_STACK_SIZE
	.align		4
.L_13:
        /*0054*/ 	.byte	0x04, 0x12
        /*0056*/ 	.short	(.L_15 - .L_14)
	.align		4
.L_14:
        /*0058*/ 	.word	index@(_Z17zero_last_elementPij)
        /*005c*/ 	.word	0x00000000


	//----- nvinfo : EIATTR_MIN_STACK_SIZE
	.align		4
.L_15:
        /*0060*/ 	.byte	0x04, 0x12
        /*0062*/ 	.short	(.L_17 - .L_16)
	.align		4
.L_16:
        /*0064*/ 	.word	index@(_Z14prefix_upsweepPijj)
        /*0068*/ 	.word	0x00000000
.L_17:


//--------------------- .nv.compat                --------------------------
	.section	.nv.compat,"",@"SHT_CUDA_COMPAT_INFO"
	.align	4
        /*0000*/ 	.byte	0x02, 0x09, 0x00, 0x00, 0x02, 0x02, 0x01, 0x00, 0x02, 0x05, 0x05, 0x00, 0x03, 0x07, 0x01, 0x01
        /*0010*/ 	.byte	0x02, 0x03, 0x00, 0x00, 0x02, 0x06, 0x01, 0x00, 0x04, 0x0b, 0x08, 0x00, 0x09, 0x00, 0x00, 0x00
        /*0020*/ 	.byte	0x00, 0x00, 0x00, 0x00


//--------------------- .nv.info._Z16prefix_downsweepPijj --------------------------
	.section	.nv.info._Z16prefix_downsweepPijj,"",@"SHT_CUDA_INFO"
	.sectionflags	@""
	.align	4


	//----- nvinfo : EIATTR_CUDA_API_VERSION
	.align		4
        /*0000*/ 	.byte	0x04, 0x37
        /*0002*/ 	.short	(.L_19 - .L_18)
.L_18:
        /*0004*/ 	.word	0x00000082


	//----- nvinfo : EIATTR_KPARAM_INFO
	.align		4
.L_19:
        /*0008*/ 	.byte	0x04, 0x17
        /*000a*/ 	.short	(.L_21 - .L_20)
.L_20:
        /*000c*/ 	.word	0x00000000
        /*0010*/ 	.short	0x0002
        /*0012*/ 	.short	0x000c
        /*0014*/ 	.byte	0x00, 0xf0, 0x11, 0x00


	//----- nvinfo : EIATTR_KPARAM_INFO
	.align		4
.L_21:
        /*0018*/ 	.byte	0x04, 0x17
        /*001a*/ 	.short	(.L_23 - .L_22)
.L_22:
        /*001c*/ 	.word	0x00000000
        /*0020*/ 	.short	0x0001
        /*0022*/ 	.short	0x0008
        /*0024*/ 	.byte	0x00, 0xf0, 0x11, 0x00


	//----- nvinfo : EIATTR_KPARAM_INFO
	.align		4
.L_23:
        /*0028*/ 	.byte	0x04, 0x17
        /*002a*/ 	.short	(.L_25 - .L_24)
.L_24:
        /*002c*/ 	.word	0x00000000
        /*0030*/ 	.short	0x0000
        /*0032*/ 	.short	0x0000
        /*0034*/ 	.byte	0x00, 0xf5, 0x21, 0x00


	//----- nvinfo : EIATTR_SPARSE_MMA_MASK
	.align		4
.L_25:
        /*0038*/ 	.byte	0x03, 0x50
        /*003a*/ 	.short	0x0000


	//----- nvinfo : EIATTR_MAXREG_COUNT
	.align		4
        /*003c*/ 	.byte	0x03, 0x1b
        /*003e*/ 	.short	0x00ff


	//----- nvinfo : EIATTR_MERCURY_ISA_VERSION
	.align		4
        /*0040*/ 	.byte	0x03, 0x5f
        /*0042*/ 	.short	0x0101


	//----- nvinfo : EIATTR_VRC_CTA_INIT_COUNT
	.align		4
        /*0044*/ 	.byte	0x02, 0x4a
	.zero		1
	.zero		1


	//----- nvinfo : EIATTR_EXIT_INSTR_OFFSETS
	.align		4
        /*0048*/ 	.byte	0x04, 0x1c
        /*004a*/ 	.short	(.L_27 - .L_26)


	//   ....[0]....
.L_26:
        /*004c*/ 	.word	0x00000140


	//----- nvinfo : EIATTR_CBANK_PARAM_SIZE
	.align		4
.L_27:
        /*0050*/ 	.byte	0x03, 0x19
        /*0052*/ 	.short	0x0010


	//----- nvinfo : EIATTR_PARAM_CBANK
	.align		4
        /*0054*/ 	.byte	0x04, 0x0a
        /*0056*/ 	.short	(.L_29 - .L_28)
	.align		4
.L_28:
        /*0058*/ 	.word	index@(.nv.constant0._Z16prefix_downsweepPijj)
        /*005c*/ 	.short	0x0380
        /*005e*/ 	.short	0x0010


	//----- nvinfo : EIATTR_SW_WAR
	.align		4
.L_29:
        /*0060*/ 	.byte	0x04, 0x36
        /*0062*/ 	.short	(.L_31 - .L_30)
.L_30:
        /*0064*/ 	.word	0x00000008
.L_31:


//--------------------- .nv.info._Z17zero_last_elementPij --------------------------
	.section	.nv.info._Z17zero_last_elementPij,"",@"SHT_CUDA_INFO"
	.sectionflags	@""
	.align	4


	//----- nvinfo : EIATTR_CUDA_API_VERSION
	.align		4
        /*0000*/ 	.byte	0x04, 0x37
        /*0002*/ 	.short	(.L_33 - .L_32)
.L_32:
        /*0004*/ 	.word	0x00000082


	//----- nvinfo : EIATTR_KPARAM_INFO
	.align		4
.L_33:
        /*0008*/ 	.byte	0x04, 0x17
        /*000a*/ 	.short	(.L_35 - .L_34)
.L_34:
        /*000c*/ 	.word	0x00000000
        /*0010*/ 	.short	0x0001
        /*0012*/ 	.short	0x0008
        /*0014*/ 	.byte	0x00, 0xf0, 0x11, 0x00


	//----- nvinfo : EIATTR_KPARAM_INFO
	.align		4
.L_35:
        /*0018*/ 	.byte	0x04, 0x17
        /*001a*/ 	.short	(.L_37 - .L_36)
.L_36:
        /*001c*/ 	.word	0x00000000
        /*0020*/ 	.short	0x0000
        /*0022*/ 	.short	0x0000
        /*0024*/ 	.byte	0x00, 0xf5, 0x21, 0x00


	//----- nvinfo : EIATTR_SPARSE_MMA_MASK
	.align		4
.L_37:
        /*0028*/ 	.byte	0x03, 0x50
        /*002a*/ 	.short	0x0000


	//----- nvinfo : EIATTR_MAXREG_COUNT
	.align		4
        /*002c*/ 	.byte	0x03, 0x1b
        /*002e*/ 	.short	0x00ff


	//----- nvinfo : EIATTR_MERCURY_ISA_VERSION
	.align		4
        /*0030*/ 	.byte	0x03, 0x5f
        /*0032*/ 	.short	0x0101


	//----- nvinfo : EIATTR_VRC_CTA_INIT_COUNT
	.align		4
        /*0034*/ 	.byte	0x02, 0x4a
	.zero		1
	.zero		1


	//----- nvinfo : EIATTR_EXIT_INSTR_OFFSETS
	.align		4
        /*0038*/ 	.byte	0x04, 0x1c
        /*003a*/ 	.short	(.L_39 - .L_38)


	//   ....[0]....
.L_38:
        /*003c*/ 	.word	0x00000070


	//----- nvinfo : EIATTR_CBANK_PARAM_SIZE
	.align		4
.L_39:
        /*0040*/ 	.byte	0x03, 0x19
        /*0042*/ 	.short	0x000c


	//----- nvinfo : EIATTR_PARAM_CBANK
	.align		4
        /*0044*/ 	.byte	0x04, 0x0a
        /*0046*/ 	.short	(.L_41 - .L_40)
	.align		4
.L_40:
        /*0048*/ 	.word	index@(.nv.constant0._Z17zero_last_elementPij)
        /*004c*/ 	.short	0x0380
        /*004e*/ 	.short	0x000c


	//----- nvinfo : EIATTR_SW_WAR
	.align		4
.L_41:
        /*0050*/ 	.byte	0x04, 0x36
        /*0052*/ 	.short	(.L_43 - .L_42)
.L_42:
        /*0054*/ 	.word	0x00000008
.L_43:


//--------------------- .nv.info._Z14prefix_upsweepPijj --------------------------
	.section	.nv.info._Z14prefix_upsweepPijj,"",@"SHT_CUDA_INFO"
	.sectionflags	@""
	.align	4


	//----- nvinfo : EIATTR_CUDA_API_VERSION
	.align		4
        /*0000*/ 	.byte	0x04, 0x37
        /*0002*/ 	.short	(.L_45 - .L_44)
.L_44:
        /*0004*/ 	.word	0x00000082


	//----- nvinfo : EIATTR_KPARAM_INFO
	.align		4
.L_45:
        /*0008*/ 	.byte	0x04, 0x17
        /*000a*/ 	.short	(.L_47 - .L_46)
.L_46:
        /*000c*/ 	.word	0x00000000
        /*0010*/ 	.short	0x0002
        /*0012*/ 	.short	0x000c
        /*0014*/ 	.byte	0x00, 0xf0, 0x11, 0x00


	//----- nvinfo : EIATTR_KPARAM_INFO
	.align		4
.L_47:
        /*0018*/ 	.byte	0x04, 0x17
        /*001a*/ 	.short	(.L_49 - .L_48)
.L_48:
        /*001c*/ 	.word	0x00000000
        /*0020*/ 	.short	0x0001
        /*0022*/ 	.short	0x0008
        /*0024*/ 	.byte	0x00, 0xf0, 0x11, 0x00


	//----- nvinfo : EIATTR_KPARAM_INFO
	.align		4
.L_49:
        /*0028*/ 	.byte	0x04, 0x17
        /*002a*/ 	.short	(.L_51 - .L_50)
.L_50:
        /*002c*/ 	.word	0x00000000
        /*0030*/ 	.short	0x0000
        /*0032*/ 	.short	0x0000
        /*0034*/ 	.byte	0x00, 0xf5, 0x21, 0x00


	//----- nvinfo : EIATTR_SPARSE_MMA_MASK
	.align		4
.L_51:
        /*0038*/ 	.byte	0x03, 0x50
        /*003a*/ 	.short	0x0000


	//----- nvinfo : EIATTR_MAXREG_COUNT
	.align		4
        /*003c*/ 	.byte	0x03, 0x1b
        /*003e*/ 	.short	0x00ff


	//----- nvinfo : EIATTR_MERCURY_ISA_VERSION
	.align		4
        /*0040*/ 	.byte	0x03, 0x5f
        /*0042*/ 	.short	0x0101


	//----- nvinfo : EIATTR_VRC_CTA_INIT_COUNT
	.align		4
        /*0044*/ 	.byte	0x02, 0x4a
	.zero		1
	.zero		1


	//----- nvinfo : EIATTR_EXIT_INSTR_OFFSETS
	.align		4
        /*0048*/ 	.byte	0x04, 0x1c
        /*004a*/ 	.short	(.L_53 - .L_52)


	//   ....[0]....
.L_52:
        /*004c*/ 	.word	0x00000130


	//----- nvinfo : EIATTR_CBANK_PARAM_SIZE
	.align		4
.L_53:
        /*0050*/ 	.byte	0x03, 0x19
        /*0052*/ 	.short	0x0010


	//----- nvinfo : EIATTR_PARAM_CBANK
	.align		4
        /*0054*/ 	.byte	0x04, 0x0a
        /*0056*/ 	.short	(.L_55 - .L_54)
	.align		4
.L_54:
        /*0058*/ 	.word	index@(.nv.constant0._Z14prefix_upsweepPijj)
        /*005c*/ 	.short	0x0380
        /*005e*/ 	.short	0x0010


	//----- nvinfo : EIATTR_SW_WAR
	.align		4
.L_55:
        /*0060*/ 	.byte	0x04, 0x36
        /*0062*/ 	.short	(.L_57 - .L_56)
.L_56:
        /*0064*/ 	.word	0x00000008
.L_57:


//--------------------- .nv.callgraph             --------------------------
	.section	.nv.callgraph,"",@"SHT_CUDA_CALLGRAPH"
	.align	4
	.sectionentsize	8
	.align		4
        /*0000*/ 	.word	0x00000000
	.align		4
        /*0004*/ 	.word	0xffffffff
	.align		4
        /*0008*/ 	.word	0x00000000
	.align		4
        /*000c*/ 	.word	0xfffffffe
	.align		4
        /*0010*/ 	.word	0x00000000
	.align		4
        /*0014*/ 	.word	0xfffffffd
	.align		4
        /*0018*/ 	.word	0x00000000
	.align		4
        /*001c*/ 	.word	0xfffffffc


//--------------------- .text._Z16prefix_downsweepPijj --------------------------
	.section	.text._Z16prefix_downsweepPijj,"ax",@progbits
	.align	128
        .global         _Z16prefix_downsweepPijj
        .type           _Z16prefix_downsweepPijj,@function
        .size           _Z16prefix_downsweepPijj,(.L_x_3 - _Z16prefix_downsweepPijj)
        .other          _Z16prefix_downsweepPijj,@"STO_CUDA_ENTRY STV_DEFAULT"
_Z16prefix_downsweepPijj:
.text._Z16prefix_downsweepPijj:
[----:B------:R-:W-:Y:S01]  /*0000*/  LDC R1, c[0x0][0x37c] ;  /* 0x0000df00ff017b82 */ /* 0x000fe20000000800 */
[----:B------:R-:W0:Y:S07]  /*0010*/  S2R R5, SR_TID.X ;  /* 0x0000000000057919 */ /* 0x000e2e0000002100 */
[----:B------:R-:W0:Y:S08]  /*0020*/  S2UR UR4, SR_CTAID.X ;  /* 0x00000000000479c3 */ /* 0x000e300000002500 */
[----:B------:R-:W0:Y:S08]  /*0030*/  LDC R0, c[0x0][0x360] ;  /* 0x0000d800ff007b82 */ /* 0x000e300000000800 */
[----:B------:R-:W1:Y:S08]  /*0040*/  LDC R7, c[0x0][0x38c] ;  /* 0x0000e300ff077b82 */ /* 0x000e700000000800 */
[----:B------:R-:W2:Y:S01]  /*0050*/  LDC.64 R2, c[0x0][0x380] ;  /* 0x0000e000ff027b82 */ /* 0x000ea20000000a00 */
[----:B0-----:R-:W-:Y:S01]  /*0060*/  IMAD R0, R0, UR4, R5 ;  /* 0x0000000400007c24 */ /* 0x001fe2000f8e0205 */
[----:B------:R-:W0:Y:S01]  /*0070*/  LDCU.64 UR4, c[0x0][0x358] ;  /* 0x00006b00ff0477ac */ /* 0x000e220008000a00 */
[----:B-1----:R-:W-:-:S02]  /*0080*/  SHF.R.U32.HI R5, RZ, 0x1, R7 ;  /* 0x00000001ff057819 */ /* 0x002fc40000011607 */
[----:B------:R-:W-:-:S03]  /*0090*/  IMAD R4, R0, R7, R7 ;  /* 0x0000000700047224 */ /* 0x000fc600078e0207 */
[----:B------:R-:W-:Y:S02]  /*00a0*/  IMAD R5, R0, R7, R5 ;  /* 0x0000000700057224 */ /* 0x000fe400078e0205 */
[----:B------:R-:W-:-:S03]  /*00b0*/  IADD3 R9, PT, PT, R4, -0x1, RZ ;  /* 0xffffffff04097810 */ /* 0x000fc60007ffe0ff */
[----:B------:R-:W-:Y:S02]  /*00c0*/  IADD3 R7, PT, PT, R5, -0x1, RZ ;  /* 0xffffffff05077810 */ /* 0x000fe40007ffe0ff */
[----:B--2---:R-:W-:-:S04]  /*00d0*/  IMAD.WIDE.U32 R4, R9, 0x4, R2 ;  /* 0x0000000409047825 */ /* 0x004fc800078e0002 */
[----:B------:R-:W-:Y:S02]  /*00e0*/  IMAD.WIDE.U32 R2, R7, 0x4, R2 ;  /* 0x0000000407027825 */ /* 0x000fe400078e0002 */
[----:B0-----:R-:W2:Y:S04]  /*00f0*/  LDG.E R7, desc[UR4][R4.64] ;  /* 0x0000000404077981 */ /* 0x001ea8000c1e1900 */
[----:B------:R-:W3:Y:S04]  /*0100*/  LDG.E R0, desc[UR4][R2.64] ;  /* 0x0000000402007981 */ /* 0x000ee8000c1e1900 */
[----:B--2---:R-:W-:Y:S01]  /*0110*/  STG.E desc[UR4][R2.64], R7 ;  /* 0x0000000702007986 */ /* 0x004fe2000c101904 */
[----:B---3--:R-:W-:-:S05]  /*0120*/  IADD3 R9, PT, PT, R0, R7, RZ ;  /* 0x0000000700097210 */ /* 0x008fca0007ffe0ff */
[----:B------:R-:W-:Y:S01]  /*0130*/  STG.E desc[UR4][R4.64], R9 ;  /* 0x0000000904007986 */ /* 0x000fe2000c101904 */
[----:B------:R-:W-:Y:S05]  /*0140*/  EXIT ;  /* 0x000000000000794d */ /* 0x000fea0003800000 */
.L_x_0:
[----:B------:R-:W-:-:S00]  /*0150*/  BRA `(.L_x_0) ;  /* 0xfffffffc00fc7947 */ /* 0x000fc0000383ffff */
[----:B------:R-:W-:-:S00]  /*0160*/  NOP ;  /* 0x0000000000007918 */ /* 0x000fc00000000000 */
        /* <DEDUP_REMOVED lines=9> */
.L_x_3:


//--------------------- .text._Z17zero_last_elementPij --------------------------
	.section	.text._Z17zero_last_elementPij,"ax",@progbits
	.align	128
        .global         _Z17zero_last_elementPij
        .type           _Z17zero_last_elementPij,@function
        .size           _Z17zero_last_elementPij,(.L_x_4 - _Z17zero_last_elementPij)
        .other          _Z17zero_last_elementPij,@"STO_CUDA_ENTRY STV_DEFAULT"
_Z17zero_last_elementPij:
.text._Z17zero_last_elementPij:
[----:B------:R-:W-:Y:S08]  /*0000*/  LDC R1, c[0x0][0x37c] ;  /* 0x0000df00ff017b82 */ /* 0x000ff00000000800 */
[----:B------:R-:W0:Y:S01]  /*0010*/  LDC R5, c[0x0][0x388] ;  /* 0x0000e200ff057b82 */ /* 0x000e220000000800 */
[----:B------:R-:W1:Y:S07]  /*0020*/  LDCU.64 UR4, c[0x0][0x358] ;  /* 0x00006b00ff0477ac */ /* 0x000e6e0008000a00 */
[----:B------:R-:W2:Y:S01]  /*0030*/  LDC.64 R2, c[0x0][0x380] ;  /* 0x0000e000ff027b82 */ /* 0x000ea20000000a00 */
[----:B0-----:R-:W-:-:S05]  /*0040*/  IADD3 R5, PT, PT, R5, -0x1, RZ ;  /* 0xffffffff05057810 */ /* 0x001fca0007ffe0ff */
[----:B--2---:R-:W-:-:S05]  /*0050*/  IMAD.WIDE.U32 R2, R5, 0x4, R2 ;  /* 0x0000000405027825 */ /* 0x004fca00078e0002 */
[----:B-1----:R-:W-:Y:S01]  /*0060*/  STG.E desc[UR4][R2.64], RZ ;  /* 0x000000ff02007986 */ /* 0x002fe2000c101904 */
[----:B------:R-:W-:Y:S05]  /*0070*/  EXIT ;  /* 0x000000000000794d */ /* 0x000fea0003800000 */
.L_x_1:
        /* <DEDUP_REMOVED lines=16> */
.L_x_4:


//--------------------- .text._Z14prefix_upsweepPijj --------------------------
	.section	.text._Z14prefix_upsweepPijj,"ax",@progbits
	.align	128
        .global         _Z14prefix_upsweepPijj
        .type           _Z14prefix_upsweepPijj,@function
        .size           _Z14prefix_upsweepPijj,(.L_x_5 - _Z14prefix_upsweepPijj)
        .other          _Z14prefix_upsweepPijj,@"STO_CUDA_ENTRY STV_DEFAULT"
_Z14prefix_upsweepPijj:
.text._Z14prefix_upsweepPijj:
[----:B------:R-:W-:Y:S01]  /*0000*/  LDC R1, c[0x0][0x37c] ;  /* 0x0000df00ff017b82 */ /* 0x000fe20000000800 */
[----:B------:R-:W0:Y:S07]  /*0010*/  S2R R7, SR_TID.X ;  /* 0x0000000000077919 */ /* 0x000e2e0000002100 */
[----:B------:R-:W1:Y:S08]  /*0020*/  LDC R9, c[0x0][0x38c] ;  /* 0x0000e300ff097b82 */ /* 0x000e700000000800 */
[----:B------:R-:W0:Y:S08]  /*0030*/  S2UR UR4, SR_CTAID.X ;  /* 0x00000000000479c3 */ /* 0x000e300000002500 */
[----:B------:R-:W0:Y:S08]  /*0040*/  LDC R0, c[0x0][0x360] ;  /* 0x0000d800ff007b82 */ /* 0x000e300000000800 */
[----:B------:R-:W2:Y:S01]  /*0050*/  LDC.64 R4, c[0x0][0x380] ;  /* 0x0000e000ff047b82 */ /* 0x000ea20000000a00 */
[----:B-1----:R-:W-:Y:S01]  /*0060*/  SHF.R.U32.HI R3, RZ, 0x1, R9 ;  /* 0x00000001ff037819 */ /* 0x002fe20000011609 */
[----:B0-----:R-:W-:Y:S01]  /*0070*/  IMAD R0, R0, UR4, R7 ;  /* 0x0000000400007c24 */ /* 0x001fe2000f8e0207 */
[----:B------:R-:W0:Y:S03]  /*0080*/  LDCU.64 UR4, c[0x0][0x358] ;  /* 0x00006b00ff0477ac */ /* 0x000e260008000a00 */
[----:B------:R-:W-:-:S02]  /*0090*/  IMAD R3, R0, R9, R3 ;  /* 0x0000000900037224 */ /* 0x000fc400078e0203 */
[----:B------:R-:W-:-:S03]  /*00a0*/  IMAD R0, R0, R9, R9 ;  /* 0x0000000900007224 */ /* 0x000fc600078e0209 */
[----:B------:R-:W-:Y:S02]  /*00b0*/  IADD3 R3, PT, PT, R3, -0x1, RZ ;  /* 0xffffffff03037810 */ /* 0x000fe40007ffe0ff */
[----:B------:R-:W-:-:S03]  /*00c0*/  IADD3 R7, PT, PT, R0, -0x1, RZ ;  /* 0xffffffff00077810 */ /* 0x000fc60007ffe0ff */
[----:B--2---:R-:W-:-:S04]  /*00d0*/  IMAD.WIDE.U32 R2, R3, 0x4, R4 ;  /* 0x0000000403027825 */ /* 0x004fc800078e0004 */
[----:B------:R-:W-:Y:S02]  /*00e0*/  IMAD.WIDE.U32 R4, R7, 0x4, R4 ;  /* 0x0000000407047825 */ /* 0x000fe400078e0004 */
[----:B0-----:R-:W2:Y:S04]  /*00f0*/  LDG.E R2, desc[UR4][R2.64] ;  /* 0x0000000402027981 */ /* 0x001ea8000c1e1900 */
[----:B------:R-:W2:Y:S02]  /*0100*/  LDG.E R7, desc[UR4][R4.64] ;  /* 0x0000000404077981 */ /* 0x000ea4000c1e1900 */
[----:B--2---:R-:W-:-:S05]  /*0110*/  IADD3 R7, PT, PT, R2, R7, RZ ;  /* 0x0000000702077210 */ /* 0x004fca0007ffe0ff */
[----:B------:R-:W-:Y:S01]  /*0120*/  STG.E desc[UR4][R4.64], R7 ;  /* 0x0000000704007986 */ /* 0x000fe2000c101904 */
[----:B------:R-:W-:Y:S05]  /*0130*/  EXIT ;  /* 0x000000000000794d */ /* 0x000fea0003800000 */
.L_x_2:
        /* <DEDUP_REMOVED lines=12> */
.L_x_5:


//--------------------- .nv.shared.reserved.0     --------------------------
	.section	.nv.shared.reserved.0,"aw",@nobits
	.weak		__nv_reservedSMEM_offset_0_alias
	.size		__nv_reservedSMEM_offset_0_alias, 0, 64
	.other		__nv_reservedSMEM_offset_0_alias,@"STO_CUDA_RESERVED_SHARED STV_DEFAULT"
__nv_reservedSMEM_offset_0_alias:
	.zero		0
	.zero		64


//--------------------- .nv.constant0._Z16prefix_downsweepPijj --------------------------
	.section	.nv.constant0._Z16prefix_downsweepPijj,"a",@progbits
	.sectionflags	@""
	.align	4
.nv.constant0._Z16prefix_downsweepPijj:
	.zero		912


//--------------------- .nv.constant0._Z17zero_last_elementPij --------------------------
	.section	.nv.constant0._Z17zero_last_elementPij,"a",@progbits
	.sectionflags	@""
	.align	4
.nv.constant0._Z17zero_last_elementPij:
	.zero		908


//--------------------- .nv.constant0._Z14prefix_upsweepPijj --------------------------
	.section	.nv.constant0._Z14prefix_upsweepPijj,"a",@progbits
	.sectionflags	@""
	.align	4
.nv.constant0._Z14prefix_upsweepPijj:
	.zero		912


//--------------------- SYMBOLS --------------------------

	.type		.nv.reservedSmem.offset0,@object
	.size		.nv.reservedSmem.offset0,0x4
